	.headerflags	@"EF_CUDA_TEXMODE_UNIFIED EF_CUDA_64BIT_ADDRESS EF_CUDA_ACCELERATORS EF_CUDA_SM90 EF_CUDA_VIRTUAL_SM(EF_CUDA_SM90)"
	.elftype	@"ET_EXEC"


//--------------------- .nv.info                  --------------------------
	.section	.nv.info,"",@"SHT_CUDA_INFO"
	.align	4


	//----- nvinfo : EIATTR_REGCOUNT
	.align		4
        /*0000*/ 	.byte	0x04, 0x2f
        /*0002*/ 	.short	(.L_3 - .L_2)
	.align		4
.L_2:
        /*0004*/ 	.word	index@(triton_poi_fused__native_batch_norm_legit_no_training_relu_38)
        /*0008*/ 	.word	0x00000026


	//----- nvinfo : EIATTR_MIN_STACK_SIZE
	.align		4
.L_3:
        /*000c*/ 	.byte	0x04, 0x12
        /*000e*/ 	.short	(.L_5 - .L_4)
	.align		4
.L_4:
        /*0010*/ 	.word	index@(triton_poi_fused__native_batch_norm_legit_no_training_relu_38)
        /*0014*/ 	.word	0x00000000


	//----- nvinfo : EIATTR_FRAME_SIZE
	.align		4
.L_5:
        /*0018*/ 	.byte	0x04, 0x11
        /*001a*/ 	.short	(.L_7 - .L_6)
	.align		4
.L_6:
        /*001c*/ 	.word	index@(triton_poi_fused__native_batch_norm_legit_no_training_relu_38)
        /*0020*/ 	.word	0x00000000


	//----- nvinfo : EIATTR_MIN_STACK_SIZE
	.align		4
.L_7:
        /*0024*/ 	.byte	0x04, 0x12
        /*0026*/ 	.short	(.L_9 - .L_8)
	.align		4
.L_8:
        /*0028*/ 	.word	index@(triton_poi_fused__native_batch_norm_legit_no_training_relu_38)
        /*002c*/ 	.word	0x00000000
.L_9:


//--------------------- .nv.info.triton_poi_fused__native_batch_norm_legit_no_training_relu_38 --------------------------
	.section	.nv.info.triton_poi_fused__native_batch_norm_legit_no_training_relu_38,"",@"SHT_CUDA_INFO"
	.sectionflags	@""
	.align	4


	//----- nvinfo : EIATTR_CUDA_API_VERSION
	.align		4
        /*0000*/ 	.byte	0x04, 0x37
        /*0002*/ 	.short	(.L_11 - .L_10)
.L_10:
        /*0004*/ 	.word	0x0000007c


	//----- nvinfo : EIATTR_KPARAM_INFO
	.align		4
.L_11:
        /*0008*/ 	.byte	0x04, 0x17
        /*000a*/ 	.short	(.L_13 - .L_12)
.L_12:
        /*000c*/ 	.word	0x00000000
        /*0010*/ 	.short	0x0006
        /*0012*/ 	.short	0x0030
        /*0014*/ 	.byte	0x00, 0xf0, 0x11, 0x00


	//----- nvinfo : EIATTR_KPARAM_INFO
	.align		4
.L_13:
        /*0018*/ 	.byte	0x04, 0x17
        /*001a*/ 	.short	(.L_15 - .L_14)
.L_14:
        /*001c*/ 	.word	0x00000000
        /*0020*/ 	.short	0x0005
        /*0022*/ 	.short	0x0028
        /*0024*/ 	.byte	0x00, 0xf4, 0x21, 0x00


	//----- nvinfo : EIATTR_KPARAM_INFO
	.align		4
.L_15:
        /*0028*/ 	.byte	0x04, 0x17
        /*002a*/ 	.short	(.L_17 - .L_16)
.L_16:
        /*002c*/ 	.word	0x00000000
        /*0030*/ 	.short	0x0004
        /*0032*/ 	.short	0x0020
        /*0034*/ 	.byte	0x00, 0xf4, 0x21, 0x00


	//----- nvinfo : EIATTR_KPARAM_INFO
	.align		4
.L_17:
        /*0038*/ 	.byte	0x04, 0x17
        /*003a*/ 	.short	(.L_19 - .L_18)
.L_18:
        /*003c*/ 	.word	0x00000000
        /*0040*/ 	.short	0x0003
        /*0042*/ 	.short	0x0018
        /*0044*/ 	.byte	0x00, 0xf4, 0x21, 0x00


	//----- nvinfo : EIATTR_KPARAM_INFO
	.align		4
.L_19:
        /*0048*/ 	.byte	0x04, 0x17
        /*004a*/ 	.short	(.L_21 - .L_20)
.L_20:
        /*004c*/ 	.word	0x00000000
        /*0050*/ 	.short	0x0002
        /*0052*/ 	.short	0x0010
        /*0054*/ 	.byte	0x00, 0xf4, 0x21, 0x00


	//----- nvinfo : EIATTR_KPARAM_INFO
	.align		4
.L_21:
        /*0058*/ 	.byte	0x04, 0x17
        /*005a*/ 	.short	(.L_23 - .L_22)
.L_22:
        /*005c*/ 	.word	0x00000000
        /*0060*/ 	.short	0x0001
        /*0062*/ 	.short	0x0008
        /*0064*/ 	.byte	0x00, 0xf4, 0x21, 0x00


	//----- nvinfo : EIATTR_KPARAM_INFO
	.align		4
.L_23:
        /*0068*/ 	.byte	0x04, 0x17
        /*006a*/ 	.short	(.L_25 - .L_24)
.L_24:
        /*006c*/ 	.word	0x00000000
        /*0070*/ 	.short	0x0000
        /*0072*/ 	.short	0x0000
        /*0074*/ 	.byte	0x00, 0xf4, 0x21, 0x00


	//----- nvinfo : EIATTR_SPARSE_MMA_MASK
	.align		4
.L_25:
        /*0078*/ 	.byte	0x03, 0x50
        /*007a*/ 	.short	0x0000


	//----- nvinfo : EIATTR_MAXREG_COUNT
	.align		4
        /*007c*/ 	.byte	0x03, 0x1b
        /*007e*/ 	.short	0x00ff


	//----- nvinfo : EIATTR_EXIT_INSTR_OFFSETS
	.align		4
        /*0080*/ 	.byte	0x04, 0x1c
        /*0082*/ 	.short	(.L_27 - .L_26)


	//   ....[0]....
.L_26:
        /*0084*/ 	.word	0x00000a50


	//----- nvinfo : EIATTR_REQNTID
	.align		4
.L_27:
        /*0088*/ 	.byte	0x04, 0x10
        /*008a*/ 	.short	(.L_29 - .L_28)
.L_28:
        /*008c*/ 	.word	0x00000080
        /*0090*/ 	.word	0x00000001
        /*0094*/ 	.word	0x00000001


	//----- nvinfo : EIATTR_CBANK_PARAM_SIZE
	.align		4
.L_29:
        /*0098*/ 	.byte	0x03, 0x19
        /*009a*/ 	.short	0x0034


	//----- nvinfo : EIATTR_PARAM_CBANK
	.align		4
        /*009c*/ 	.byte	0x04, 0x0a
        /*009e*/ 	.short	(.L_31 - .L_30)
	.align		4
.L_30:
        /*00a0*/ 	.word	index@(.nv.constant0.triton_poi_fused__native_batch_norm_legit_no_training_relu_38)
        /*00a4*/ 	.short	0x0210
        /*00a6*/ 	.short	0x0034


	//----- nvinfo : EIATTR_SW_WAR
	.align		4
.L_31:
        /*00a8*/ 	.byte	0x04, 0x36
        /*00aa*/ 	.short	(.L_33 - .L_32)
.L_32:
        /*00ac*/ 	.word	0x00000008
.L_33:


//--------------------- .nv.callgraph             --------------------------
	.section	.nv.callgraph,"",@"SHT_CUDA_CALLGRAPH"
	.align	4
	.sectionentsize	8
	.align		4
        /*0000*/ 	.word	0x00000000
	.align		4
        /*0004*/ 	.word	0xffffffff
	.align		4
        /*0008*/ 	.word	0x00000000
	.align		4
        /*000c*/ 	.word	0xfffffffe
	.align		4
        /*0010*/ 	.word	0x00000000
	.align		4
        /*0014*/ 	.word	0xfffffffd
	.align		4
        /*0018*/ 	.word	0x00000000
	.align		4
        /*001c*/ 	.word	0xfffffffc


//--------------------- .nv.constant4             --------------------------
	.section	.nv.constant4,"a",@progbits
	.align	8
	.align		8
.nv.constant4:
        /*0000*/ 	.dword	_$_str
	.align		8
        /*0008*/ 	.dword	_$_str_$_2


//--------------------- .text.triton_poi_fused__native_batch_norm_legit_no_training_relu_38 --------------------------
	.section	.text.triton_poi_fused__native_batch_norm_legit_no_training_relu_38,"ax",@progbits
	.align	128
        .global         triton_poi_fused__native_batch_norm_legit_no_training_relu_38
        .type           triton_poi_fused__native_batch_norm_legit_no_training_relu_38,@function
        .size           triton_poi_fused__native_batch_norm_legit_no_training_relu_38,(.L_x_1 - triton_poi_fused__native_batch_norm_legit_no_training_relu_38)
        .other          triton_poi_fused__native_batch_norm_legit_no_training_relu_38,@"STO_CUDA_ENTRY STV_DEFAULT"
triton_poi_fused__native_batch_norm_legit_no_training_relu_38:
.text.triton_poi_fused__native_batch_norm_legit_no_training_relu_38:
[----:B------:R-:W-:Y:S01]  /*0000*/  LDC R1, c[0x0][0x28] ;  /* 0x00000a00ff017b82 */ /* 0x000fe20000000800 */
[----:B------:R-:W1:Y:S07]  /*0010*/  S2R R0, SR_TID.X ;  /* 0x0000000000007919 */ /* 0x000e6e0000002100 */
[----:B------:R-:W2:Y:S01]  /*0020*/  LDC.64 R16, c[0x0][0x220] ;  /* 0x00008800ff107b82 */ /* 0x000ea20000000a00 */
[----:B------:R-:W-:Y:S01]  /*0030*/  ULDC.64 UR4, c[0x0][0x208] ;  /* 0x0000820000047ab9 */ /* 0x000fe20000000a00 */
[----:B------:R-:W3:Y:S06]  /*0040*/  S2R R3, SR_CTAID.X ;  /* 0x0000000000037919 */ /* 0x000eec0000002500 */
[----:B------:R-:W4:Y:S08]  /*0050*/  LDC.64 R20, c[0x0][0x218] ;  /* 0x00008600ff147b82 */ /* 0x000f300000000a00 */
[----:B------:R-:W5:Y:S08]  /*0060*/  LDC.64 R22, c[0x0][0x210] ;  /* 0x00008400ff167b82 */ /* 0x000f700000000a00 */
[----:B------:R-:W5:Y:S01]  /*0070*/  LDC.64 R32, c[0x0][0x230] ;  /* 0x00008c00ff207b82 */ /* 0x000f620000000a00 */
[----:B-1----:R-:W-:-:S04]  /*0080*/  SHF.L.U32 R0, R0, 0x2, RZ ;  /* 0x0000000200007819 */ /* 0x002fc800000006ff */
[----:B------:R-:W-:-:S04]  /*0090*/  LOP3.LUT R0, R0, 0x1fc, RZ, 0xc0, !PT ;  /* 0x000001fc00007812 */ /* 0x000fc800078ec0ff */
[----:B---3--:R-:W-:-:S05]  /*00a0*/  LEA R2, R3, R0, 0xa ;  /* 0x0000000003027211 */ /* 0x008fca00078e50ff */
[----:B------:R-:W-:-:S05]  /*00b0*/  IMAD.HI R0, R2, 0x2aaaaaab, RZ ;  /* 0x2aaaaaab02007827 */ /* 0x000fca00078e02ff */
[----:B------:R-:W-:-:S04]  /*00c0*/  SHF.R.U32.HI R3, RZ, 0x1f, R0 ;  /* 0x0000001fff037819 */ /* 0x000fc80000011600 */
[----:B------:R-:W-:-:S05]  /*00d0*/  LEA.HI R3, R0, R3, RZ, 0x1c ;  /* 0x0000000300037211 */ /* 0x000fca00078fe0ff */
[----:B------:R-:W-:-:S04]  /*00e0*/  IMAD R19, R3, -0x60, R2 ;  /* 0xffffffa003137824 */ /* 0x000fc800078e0202 */
[----:B--2---:R-:W-:-:S06]  /*00f0*/  IMAD.WIDE R12, R19, 0x4, R16 ;  /* 0x00000004130c7825 */ /* 0x004fcc00078e0210 */
[----:B------:R-:W2:Y:S01]  /*0100*/  LDG.E.EL.128 R12, desc[UR4][R12.64] ;  /* 0x000000040c0c7981 */ /* 0x000ea2000c2e1d00 */
[----:B------:R-:W-:Y:S01]  /*0110*/  IADD3 R3, R2, 0x200, RZ ;  /* 0x0000020002037810 */ /* 0x000fe20007ffe0ff */
[----:B----4-:R-:W-:-:S04]  /*0120*/  IMAD.WIDE R8, R19, 0x4, R20 ;  /* 0x0000000413087825 */ /* 0x010fc800078e0214 */
[----:B------:R-:W-:Y:S02]  /*0130*/  IMAD.HI R0, R3, 0x2aaaaaab, RZ ;  /* 0x2aaaaaab03007827 */ /* 0x000fe400078e02ff */
[----:B------:R-:W3:Y:S02]  /*0140*/  LDG.E.EL.128 R8, desc[UR4][R8.64] ;  /* 0x0000000408087981 */ /* 0x000ee4000c2e1d00 */
[----:B-----5:R-:W-:Y:S01]  /*0150*/  IMAD.WIDE R22, R2, 0x4, R22 ;  /* 0x0000000402167825 */ /* 0x020fe200078e0216 */
[----:B------:R-:W-:-:S04]  /*0160*/  SHF.R.U32.HI R25, RZ, 0x1f, R0 ;  /* 0x0000001fff197819 */ /* 0x000fc80000011600 */
[----:B------:R-:W3:Y:S01]  /*0170*/  LDG.E.128 R4, desc[UR4][R22.64] ;  /* 0x0000000416047981 */ /* 0x000ee2000c1e1d00 */
[----:B------:R-:W-:-:S03]  /*0180*/  LEA.HI R0, R0, R25, RZ, 0x1c ;  /* 0x0000001900007211 */ /* 0x000fc600078fe0ff */
[----:B------:R1:W4:Y:S02]  /*0190*/  LDG.E.128 R28, desc[UR4][R22.64+0x800] ;  /* 0x00080004161c7981 */ /* 0x000324000c1e1d00 */
[----:B------:R-:W-:-:S04]  /*01a0*/  IMAD R3, R0, -0x60, R3 ;  /* 0xffffffa000037824 */ /* 0x000fc800078e0203 */
[----:B------:R-:W-:Y:S01]  /*01b0*/  IMAD.WIDE R24, R3, 0x4, R20 ;  /* 0x0000000403187825 */ /* 0x000fe200078e0214 */
[----:B-1----:R-:W1:Y:S05]  /*01c0*/  LDC.64 R22, c[0x0][0x228] ;  /* 0x00008a00ff167b82 */ /* 0x002e6a0000000a00 */
[----:B------:R-:W4:Y:S01]  /*01d0*/  LDG.E.EL.128 R24, desc[UR4][R24.64] ;  /* 0x0000000418187981 */ /* 0x000f22000c2e1d00 */
[----:B------:R-:W-:Y:S01]  /*01e0*/  HFMA2.MMA R0, -RZ, RZ, 1.625, 0 ;  /* 0x3e800000ff007435 */ /* 0x000fe200000001ff */
[----:B-1----:R-:W-:-:S04]  /*01f0*/  IMAD.WIDE R34, R19, 0x4, R22 ;  /* 0x0000000413227825 */ /* 0x002fc800078e0216 */
[----:B--2---:R-:W-:Y:S01]  /*0200*/  FADD R18, R12, 9.9999997473787516356e-06 ;  /* 0x3727c5ac0c127421 */ /* 0x004fe20000000000 */
[----:B------:R-:W-:-:S05]  /*0210*/  FADD R20, R13, 9.9999997473787516356e-06 ;  /* 0x3727c5ac0d147421 */ /* 0x000fca0000000000 */
[----:B------:R-:W1:Y:S01]  /*0220*/  MUFU.SQRT R18, R18 ;  /* 0x0000001200127308 */ /* 0x000e620000002000 */
[----:B------:R-:W-:-:S07]  /*0230*/  FADD R14, R14, 9.9999997473787516356e-06 ;  /* 0x3727c5ac0e0e7421 */ /* 0x000fce0000000000 */
[----:B------:R-:W2:Y:S01]  /*0240*/  MUFU.SQRT R20, R20 ;  /* 0x0000001400147308 */ /* 0x000ea20000002000 */
[----:B------:R-:W-:-:S07]  /*0250*/  FADD R15, R15, 9.9999997473787516356e-06 ;  /* 0x3727c5ac0f0f7421 */ /* 0x000fce0000000000 */
[----:B------:R-:W5:Y:S01]  /*0260*/  MUFU.SQRT R12, R14 ;  /* 0x0000000e000c7308 */ /* 0x000f620000002000 */
[----:B-1----:R-:W-:-:S07]  /*0270*/  FSETP.GT.AND P6, PT, R18, 8.50705917302346158658e+37, PT ;  /* 0x7e8000001200780b */ /* 0x002fce0003fc4000 */
[----:B------:R-:W1:Y:S01]  /*0280*/  MUFU.SQRT R13, R15 ;  /* 0x0000000f000d7308 */ /* 0x000e620000002000 */
[----:B--2---:R-:W-:Y:S02]  /*0290*/  FSETP.GT.AND P5, PT, R20, 8.50705917302346158658e+37, PT ;  /* 0x7e8000001400780b */ /* 0x004fe40003fa4000 */
[----:B------:R-:W-:Y:S02]  /*02a0*/  FSETP.GEU.AND P4, PT, R18, 1.175494350822287508e-38, PT ;  /* 0x008000001200780b */ /* 0x000fe40003f8e000 */
[----:B------:R-:W-:Y:S02]  /*02b0*/  FSETP.GEU.AND P3, PT, R20, 1.175494350822287508e-38, PT ;  /* 0x008000001400780b */ /* 0x000fe40003f6e000 */
[----:B-----5:R-:W-:Y:S01]  /*02c0*/  FSETP.GT.AND P2, PT, R12, 8.50705917302346158658e+37, PT ;  /* 0x7e8000000c00780b */ /* 0x020fe20003f44000 */
[----:B------:R-:W-:Y:S01]  /*02d0*/  @P6 FMUL R18, R18, 0.25 ;  /* 0x3e80000012126820 */ /* 0x000fe20000400000 */
[----:B---3--:R-:W-:Y:S01]  /*02e0*/  FADD R4, R4, -R8 ;  /* 0x8000000804047221 */ /* 0x008fe20000000000 */
[----:B------:R-:W-:-:S02]  /*02f0*/  FSETP.GEU.AND P0, PT, R12, 1.175494350822287508e-38, PT ;  /* 0x008000000c00780b */ /* 0x000fc40003f0e000 */
[----:B------:R-:W-:Y:S02]  /*0300*/  FSEL R8, R0, 1, P6 ;  /* 0x3f80000000087808 */ /* 0x000fe40003000000 */
[----:B------:R-:W-:Y:S01]  /*0310*/  @P5 FMUL R20, R20, 0.25 ;  /* 0x3e80000014145820 */ /* 0x000fe20000400000 */
[C---:B-1----:R-:W-:Y:S01]  /*0320*/  FSETP.GT.AND P1, PT, R13.reuse, 8.50705917302346158658e+37, PT ;  /* 0x7e8000000d00780b */ /* 0x042fe20003f24000 */
[----:B------:R-:W-:Y:S01]  /*0330*/  @!P4 FMUL R18, R18, 16777216 ;  /* 0x4b8000001212c820 */ /* 0x000fe20000400000 */
[----:B------:R-:W-:Y:S01]  /*0340*/  FSETP.GEU.AND P6, PT, R13, 1.175494350822287508e-38, PT ;  /* 0x008000000d00780b */ /* 0x000fe20003fce000 */
[----:B------:R-:W-:Y:S01]  /*0350*/  @!P3 FMUL R20, R20, 16777216 ;  /* 0x4b8000001414b820 */ /* 0x000fe20000400000 */
[----:B------:R-:W-:Y:S02]  /*0360*/  FADD R5, R5, -R9 ;  /* 0x8000000905057221 */ /* 0x000fe40000000000 */
[----:B------:R-:W1:Y:S01]  /*0370*/  MUFU.RCP R9, R18 ;  /* 0x0000001200097308 */ /* 0x000e620000001000 */
[----:B------:R-:W-:Y:S01]  /*0380*/  @P2 FMUL R12, R12, 0.25 ;  /* 0x3e8000000c0c2820 */ /* 0x000fe20000400000 */
[----:B------:R-:W-:-:S06]  /*0390*/  FADD R7, R7, -R11 ;  /* 0x8000000b07077221 */ /* 0x000fcc0000000000 */
[----:B------:R-:W2:Y:S01]  /*03a0*/  MUFU.RCP R20, R20 ;  /* 0x0000001400147308 */ /* 0x000ea20000001000 */
[----:B------:R-:W-:Y:S01]  /*03b0*/  @P1 FMUL R13, R13, 0.25 ;  /* 0x3e8000000d0d1820 */ /* 0x000fe20000400000 */
[----:B------:R-:W-:Y:S01]  /*03c0*/  @!P0 FMUL R12, R12, 16777216 ;  /* 0x4b8000000c0c8820 */ /* 0x000fe20000400000 */
[----:B------:R-:W-:Y:S01]  /*03d0*/  FSEL R11, R0, 1, P5 ;  /* 0x3f800000000b7808 */ /* 0x000fe20002800000 */
[----:B----4-:R-:W-:Y:S01]  /*03e0*/  FADD R29, R29, -R25 ;  /* 0x800000191d1d7221 */ /* 0x010fe20000000000 */
[----:B------:R-:W-:Y:S01]  /*03f0*/  @!P6 FMUL R13, R13, 16777216 ;  /* 0x4b8000000d0de820 */ /* 0x000fe20000400000 */
[----:B------:R-:W-:Y:S01]  /*0400*/  FADD R24, R28, -R24 ;  /* 0x800000181c187221 */ /* 0x000fe20000000000 */
[----:B------:R-:W-:Y:S01]  /*0410*/  @!P4 FMUL R8, R8, 16777216 ;  /* 0x4b8000000808c820 */ /* 0x000fe20000400000 */
[----:B------:R-:W3:Y:S01]  /*0420*/  MUFU.RCP R25, R12 ;  /* 0x0000000c00197308 */ /* 0x000ee20000001000 */
[----:B------:R-:W-:Y:S02]  /*0430*/  @!P3 FMUL R11, R11, 16777216 ;  /* 0x4b8000000b0bb820 */ /* 0x000fe40000400000 */
[----:B-1----:R-:W-:Y:S01]  /*0440*/  FMUL R9, R9, R8 ;  /* 0x0000000809097220 */ /* 0x002fe20000400000 */
[----:B------:R-:W-:-:S04]  /*0450*/  FSEL R8, R0, 1, P2 ;  /* 0x3f80000000087808 */ /* 0x000fc80001000000 */
[----:B------:R-:W1:Y:S01]  /*0460*/  MUFU.RCP R28, R13 ;  /* 0x0000000d001c7308 */ /* 0x000e620000001000 */
[----:B--2---:R-:W-:Y:S01]  /*0470*/  FMUL R18, R20, R11 ;  /* 0x0000000b14127220 */ /* 0x004fe20000400000 */
[----:B------:R-:W-:Y:S01]  /*0480*/  FSEL R11, R0, 1, P1 ;  /* 0x3f800000000b7808 */ /* 0x000fe20000800000 */
[----:B------:R-:W-:Y:S01]  /*0490*/  @!P0 FMUL R8, R8, 16777216 ;  /* 0x4b80000008088820 */ /* 0x000fe20000400000 */
[----:B------:R-:W-:-:S03]  /*04a0*/  FMUL R21, R9, R4 ;  /* 0x0000000409157220 */ /* 0x000fc60000400000 */
[----:B------:R-:W-:Y:S01]  /*04b0*/  @!P6 FMUL R11, R11, 16777216 ;  /* 0x4b8000000b0be820 */ /* 0x000fe20000400000 */
[----:B---3--:R-:W-:Y:S01]  /*04c0*/  FMUL R25, R25, R8 ;  /* 0x0000000819197220 */ /* 0x008fe20000400000 */
[----:B------:R-:W-:Y:S01]  /*04d0*/  FADD R6, R6, -R10 ;  /* 0x8000000a06067221 */ /* 0x000fe20000000000 */
[----:B0-----:R-:W-:-:S04]  /*04e0*/  IMAD.WIDE R8, R19, 0x4, R32 ;  /* 0x0000000413087825 */ /* 0x001fc800078e0220 */
[----:B------:R-:W-:Y:S01]  /*04f0*/  FMUL R18, R18, R5 ;  /* 0x0000000512127220 */ /* 0x000fe20000400000 */
[----:B-1----:R-:W-:Y:S01]  /*0500*/  FMUL R28, R28, R11 ;  /* 0x0000000b1c1c7220 */ /* 0x002fe20000400000 */
[----:B------:R-:W-:Y:S01]  /*0510*/  FMUL R25, R25, R6 ;  /* 0x0000000619197220 */ /* 0x000fe20000400000 */
[----:B------:R-:W2:Y:S02]  /*0520*/  LDG.E.EL.128 R8, desc[UR4][R8.64] ;  /* 0x0000000408087981 */ /* 0x000ea4000c2e1d00 */
[----:B------:R-:W-:Y:S02]  /*0530*/  FMUL R28, R28, R7 ;  /* 0x000000071c1c7220 */ /* 0x000fe40000400000 */
[----:B------:R-:W2:Y:S01]  /*0540*/  LDG.E.EL.128 R4, desc[UR4][R34.64] ;  /* 0x0000000422047981 */ /* 0x000ea2000c2e1d00 */
[----:B------:R-:W-:-:S06]  /*0550*/  IMAD.WIDE R12, R3, 0x4, R16 ;  /* 0x00000004030c7825 */ /* 0x000fcc00078e0210 */
[----:B------:R-:W3:Y:S01]  /*0560*/  LDG.E.EL.128 R12, desc[UR4][R12.64] ;  /* 0x000000040c0c7981 */ /* 0x000ee2000c2e1d00 */
[----:B------:R-:W-:-:S04]  /*0570*/  IMAD.WIDE R16, R3, 0x4, R22 ;  /* 0x0000000403107825 */ /* 0x000fc800078e0216 */
[----:B------:R-:W-:-:S04]  /*0580*/  IMAD.WIDE R22, R3, 0x4, R32 ;  /* 0x0000000403167825 */ /* 0x000fc800078e0220 */
[----:B--2---:R-:W-:Y:S01]  /*0590*/  FFMA R4, R4, R21, R8 ;  /* 0x0000001504047223 */ /* 0x004fe20000000008 */
[----:B------:R-:W-:Y:S01]  /*05a0*/  FFMA R5, R5, R18, R9 ;  /* 0x0000001205057223 */ /* 0x000fe20000000009 */
[----:B------:R-:W2:Y:S04]  /*05b0*/  LDG.E.EL.128 R20, desc[UR4][R22.64] ;  /* 0x0000000416147981 */ /* 0x000ea8000c2e1d00 */
[----:B------:R-:W2:Y:S01]  /*05c0*/  LDG.E.EL.128 R16, desc[UR4][R16.64] ;  /* 0x0000000410107981 */ /* 0x000ea2000c2e1d00 */
[----:B---3--:R-:W-:-:S06]  /*05d0*/  FADD R3, R12, 9.9999997473787516356e-06 ;  /* 0x3727c5ac0c037421 */ /* 0x008fcc0000000000 */
[----:B------:R-:W0:Y:S01]  /*05e0*/  MUFU.SQRT R3, R3 ;  /* 0x0000000300037308 */ /* 0x000e220000002000 */
[----:B------:R-:W-:Y:S01]  /*05f0*/  FADD R13, R13, 9.9999997473787516356e-06 ;  /* 0x3727c5ac0d0d7421 */ /* 0x000fe20000000000 */
[----:B------:R-:W-:Y:S01]  /*0600*/  FADD R14, R14, 9.9999997473787516356e-06 ;  /* 0x3727c5ac0e0e7421 */ /* 0x000fe20000000000 */
[----:B------:R-:W-:Y:S01]  /*0610*/  FADD R15, R15, 9.9999997473787516356e-06 ;  /* 0x3727c5ac0f0f7421 */ /* 0x000fe20000000000 */
[----:B------:R-:W-:Y:S01]  /*0620*/  FFMA R6, R6, R25, R10 ;  /* 0x0000001906067223 */ /* 0x000fe2000000000a */
[----:B------:R-:W-:-:S03]  /*0630*/  FFMA R7, R7, R28, R11 ;  /* 0x0000001c07077223 */ /* 0x000fc6000000000b */
[----:B------:R-:W1:Y:S08]  /*0640*/  MUFU.SQRT R11, R13 ;  /* 0x0000000d000b7308 */ /* 0x000e700000002000 */
[----:B------:R-:W3:Y:S01]  /*0650*/  MUFU.SQRT R12, R14 ;  /* 0x0000000e000c7308 */ /* 0x000ee20000002000 */
[----:B0-----:R-:W-:-:S07]  /*0660*/  FSETP.GT.AND P6, PT, R3, 8.50705917302346158658e+37, PT ;  /* 0x7e8000000300780b */ /* 0x001fce0003fc4000 */
[----:B------:R-:W0:Y:S01]  /*0670*/  MUFU.SQRT R10, R15 ;  /* 0x0000000f000a7308 */ /* 0x000e220000002000 */
[----:B------:R-:W-:Y:S02]  /*0680*/  FSETP.GEU.AND P5, PT, R3, 1.175494350822287508e-38, PT ;  /* 0x008000000300780b */ /* 0x000fe40003fae000 */
[----:B-1----:R-:W-:Y:S02]  /*0690*/  FSETP.GT.AND P4, PT, R11, 8.50705917302346158658e+37, PT ;  /* 0x7e8000000b00780b */ /* 0x002fe40003f84000 */
[----:B---3--:R-:W-:Y:S01]  /*06a0*/  FSETP.GT.AND P2, PT, R12, 8.50705917302346158658e+37, PT ;  /* 0x7e8000000c00780b */ /* 0x008fe20003f44000 */
[----:B------:R-:W-:Y:S01]  /*06b0*/  @P6 FMUL R3, R3, 0.25 ;  /* 0x3e80000003036820 */ /* 0x000fe20000400000 */
[----:B------:R-:W-:Y:S02]  /*06c0*/  FSEL R8, R0, 1, P6 ;  /* 0x3f80000000087808 */ /* 0x000fe40003000000 */
[----:B------:R-:W-:Y:S02]  /*06d0*/  FSETP.GEU.AND P3, PT, R11, 1.175494350822287508e-38, PT ;  /* 0x008000000b00780b */ /* 0x000fe40003f6e000 */
[----:B0-----:R-:W-:-:S02]  /*06e0*/  FSETP.GT.AND P1, PT, R10, 8.50705917302346158658e+37, PT ;  /* 0x7e8000000a00780b */ /* 0x001fc40003f24000 */
[----:B------:R-:W-:Y:S02]  /*06f0*/  FSETP.GEU.AND P0, PT, R12, 1.175494350822287508e-38, PT ;  /* 0x008000000c00780b */ /* 0x000fe40003f0e000 */
[----:B------:R-:W-:Y:S01]  /*0700*/  FSETP.GEU.AND P6, PT, R10, 1.175494350822287508e-38, PT ;  /* 0x008000000a00780b */ /* 0x000fe20003fce000 */
[----:B------:R-:W-:Y:S01]  /*0710*/  @!P5 FMUL R3, R3, 16777216 ;  /* 0x4b8000000303d820 */ /* 0x000fe20000400000 */
[----:B------:R-:W-:Y:S01]  /*0720*/  @P4 FMUL R11, R11, 0.25 ;  /* 0x3e8000000b0b4820 */ /* 0x000fe20000400000 */
[----:B------:R-:W-:-:S04]  /*0730*/  @P2 FMUL R12, R12, 0.25 ;  /* 0x3e8000000c0c2820 */ /* 0x000fc80000400000 */
[----:B------:R-:W0:Y:S02]  /*0740*/  MUFU.RCP R3, R3 ;  /* 0x0000000300037308 */ /* 0x000e240000001000 */
[----:B------:R-:W-:Y:S01]  /*0750*/  @P1 FMUL R10, R10, 0.25 ;  /* 0x3e8000000a0a1820 */ /* 0x000fe20000400000 */
[----:B------:R-:W-:Y:S01]  /*0760*/  @!P3 FMUL R11, R11, 16777216 ;  /* 0x4b8000000b0bb820 */ /* 0x000fe20000400000 */
[----:B------:R-:W-:Y:S02]  /*0770*/  @!P0 FMUL R12, R12, 16777216 ;  /* 0x4b8000000c0c8820 */ /* 0x000fe40000400000 */
[----:B------:R-:W-:Y:S01]  /*0780*/  @!P6 FMUL R10, R10, 16777216 ;  /* 0x4b8000000a0ae820 */ /* 0x000fe20000400000 */
[----:B------:R-:W-:Y:S02]  /*0790*/  @!P5 FMUL R8, R8, 16777216 ;  /* 0x4b8000000808d820 */ /* 0x000fe40000400000 */
[----:B------:R-:W1:Y:S01]  /*07a0*/  MUFU.RCP R11, R11 ;  /* 0x0000000b000b7308 */ /* 0x000e620000001000 */
[----:B------:R-:W-:-:S07]  /*07b0*/  FSEL R14, R0, 1, P4 ;  /* 0x3f800000000e7808 */ /* 0x000fce0002000000 */
[----:B------:R-:W3:Y:S01]  /*07c0*/  MUFU.RCP R12, R12 ;  /* 0x0000000c000c7308 */ /* 0x000ee20000001000 */
[----:B------:R-:W-:-:S07]  /*07d0*/  FSEL R13, R0, 1, P2 ;  /* 0x3f800000000d7808 */ /* 0x000fce0001000000 */
[----:B------:R-:W4:Y:S01]  /*07e0*/  MUFU.RCP R10, R10 ;  /* 0x0000000a000a7308 */ /* 0x000f220000001000 */
[----:B------:R-:W-:Y:S01]  /*07f0*/  FSEL R15, R0, 1, P1 ;  /* 0x3f800000000f7808 */ /* 0x000fe20000800000 */
[----:B0-----:R-:W-:Y:S02]  /*0800*/  FMUL R3, R3, R8 ;  /* 0x0000000803037220 */ /* 0x001fe40000400000 */
[----:B------:R-:W0:Y:S01]  /*0810*/  LDC.64 R8, c[0x0][0x238] ;  /* 0x00008e00ff087b82 */ /* 0x000e220000000a00 */
[----:B------:R-:W-:Y:S01]  /*0820*/  @!P3 FMUL R14, R14, 16777216 ;  /* 0x4b8000000e0eb820 */ /* 0x000fe20000400000 */
[----:B------:R-:W-:Y:S01]  /*0830*/  @!P0 FMUL R13, R13, 16777216 ;  /* 0x4b8000000d0d8820 */ /* 0x000fe20000400000 */
[----:B------:R-:W-:Y:S01]  /*0840*/  @!P6 FMUL R15, R15, 16777216 ;  /* 0x4b8000000f0fe820 */ /* 0x000fe20000400000 */
[----:B------:R-:W-:Y:S01]  /*0850*/  FADD R26, R30, -R26 ;  /* 0x8000001a1e1a7221 */ /* 0x000fe20000000000 */
[----:B------:R-:W-:Y:S01]  /*0860*/  FADD R27, R31, -R27 ;  /* 0x8000001b1f1b7221 */ /* 0x000fe20000000000 */
[----:B-1----:R-:W-:Y:S01]  /*0870*/  FMUL R14, R11, R14 ;  /* 0x0000000e0b0e7220 */ /* 0x002fe20000400000 */
[----:B---3--:R-:W-:Y:S01]  /*0880*/  FMUL R13, R12, R13 ;  /* 0x0000000d0c0d7220 */ /* 0x008fe20000400000 */
[----:B----4-:R-:W-:Y:S01]  /*0890*/  FMUL R0, R10, R15 ;  /* 0x0000000f0a007220 */ /* 0x010fe20000400000 */
[----:B------:R-:W-:Y:S01]  /*08a0*/  FMUL R3, R3, R24 ;  /* 0x0000001803037220 */ /* 0x000fe20000400000 */
[----:B------:R-:W-:Y:S01]  /*08b0*/  FMUL R14, R14, R29 ;  /* 0x0000001d0e0e7220 */ /* 0x000fe20000400000 */
[----:B------:R-:W-:Y:S01]  /*08c0*/  FMUL R13, R13, R26 ;  /* 0x0000001a0d0d7220 */ /* 0x000fe20000400000 */
[----:B------:R-:W-:Y:S01]  /*08d0*/  FMUL R0, R0, R27 ;  /* 0x0000001b00007220 */ /* 0x000fe20000400000 */
[----:B------:R-:W-:-:S02]  /*08e0*/  FSETP.GEU.AND P6, PT, R7, RZ, PT ;  /* 0x000000ff0700720b */ /* 0x000fc40003fce000 */
[----:B------:R-:W-:Y:S02]  /*08f0*/  FSETP.GEU.AND P0, PT, R6, RZ, PT ;  /* 0x000000ff0600720b */ /* 0x000fe40003f0e000 */
[----:B------:R-:W-:Y:S02]  /*0900*/  SEL R7, R7, RZ, P6 ;  /* 0x000000ff07077207 */ /* 0x000fe40003000000 */
[C---:B------:R-:W-:Y:S02]  /*0910*/  FSETP.GEU.AND P1, PT, R5.reuse, RZ, PT ;  /* 0x000000ff0500720b */ /* 0x040fe40003f2e000 */
[----:B------:R-:W-:Y:S01]  /*0920*/  FSETP.GEU.AND P2, PT, R4, RZ, PT ;  /* 0x000000ff0400720b */ /* 0x000fe20003f4e000 */
[----:B0-----:R-:W-:Y:S01]  /*0930*/  IMAD.WIDE R8, R2, 0x4, R8 ;  /* 0x0000000402087825 */ /* 0x001fe200078e0208 */
[----:B------:R-:W-:Y:S02]  /*0940*/  SEL R6, R6, RZ, P0 ;  /* 0x000000ff06067207 */ /* 0x000fe40000000000 */
[----:B------:R-:W-:-:S02]  /*0950*/  SEL R5, R5, RZ, P1 ;  /* 0x000000ff05057207 */ /* 0x000fc40000800000 */
[----:B------:R-:W-:-:S05]  /*0960*/  SEL R4, R4, RZ, P2 ;  /* 0x000000ff04047207 */ /* 0x000fca0001000000 */
[----:B------:R-:W-:Y:S01]  /*0970*/  STG.E.128 desc[UR4][R8.64], R4 ;  /* 0x0000000408007986 */ /* 0x000fe2000c101d04 */
[----:B--2---:R-:W-:Y:S01]  /*0980*/  FFMA R3, R16, R3, R20 ;  /* 0x0000000310037223 */ /* 0x004fe20000000014 */
[----:B------:R-:W-:Y:S01]  /*0990*/  FFMA R14, R17, R14, R21 ;  /* 0x0000000e110e7223 */ /* 0x000fe20000000015 */
[----:B------:R-:W-:Y:S01]  /*09a0*/  FFMA R13, R18, R13, R22 ;  /* 0x0000000d120d7223 */ /* 0x000fe20000000016 */
[----:B------:R-:W-:Y:S02]  /*09b0*/  FFMA R0, R19, R0, R23 ;  /* 0x0000000013007223 */ /* 0x000fe40000000017 */
[----:B------:R-:W-:Y:S02]  /*09c0*/  FSETP.GEU.AND P5, PT, R3, RZ, PT ;  /* 0x000000ff0300720b */ /* 0x000fe40003fae000 */
[----:B------:R-:W-:Y:S02]  /*09d0*/  FSETP.GEU.AND P3, PT, R13, RZ, PT ;  /* 0x000000ff0d00720b */ /* 0x000fe40003f6e000 */
[----:B------:R-:W-:-:S02]  /*09e0*/  FSETP.GEU.AND P4, PT, R14, RZ, PT ;  /* 0x000000ff0e00720b */ /* 0x000fc40003f8e000 */
[----:B------:R-:W-:Y:S02]  /*09f0*/  FSETP.GEU.AND P6, PT, R0, RZ, PT ;  /* 0x000000ff0000720b */ /* 0x000fe40003fce000 */
[----:B------:R-:W-:Y:S02]  /*0a00*/  SEL R18, R13, RZ, P3 ;  /* 0x000000ff0d127207 */ /* 0x000fe40001800000 */
[----:B------:R-:W-:Y:S02]  /*0a10*/  SEL R17, R14, RZ, P4 ;  /* 0x000000ff0e117207 */ /* 0x000fe40002000000 */
[----:B------:R-:W-:Y:S02]  /*0a20*/  SEL R16, R3, RZ, P5 ;  /* 0x000000ff03107207 */ /* 0x000fe40002800000 */
[----:B------:R-:W-:-:S05]  /*0a30*/  SEL R19, R0, RZ, P6 ;  /* 0x000000ff00137207 */ /* 0x000fca0003000000 */
[----:B------:R-:W-:Y:S01]  /*0a40*/  STG.E.128 desc[UR4][R8.64+0x800], R16 ;  /* 0x0008001008007986 */ /* 0x000fe2000c101d04 */
[----:B------:R-:W-:Y:S05]  /*0a50*/  EXIT ;  /* 0x000000000000794d */ /* 0x000fea0003800000 */
.L_x_0:
[----:B------:R-:W-:-:S00]  /*0a60*/  BRA `(.L_x_0) ;  /* 0xfffffffc00fc7947 */ /* 0x000fc0000383ffff */
[----:B------:R-:W-:-:S00]  /*0a70*/  NOP ;  /* 0x0000000000007918 */ /* 0x000fc00000000000 */
        /* <DEDUP_REMOVED lines=8> */
.L_x_1:


//--------------------- .nv.global.init           --------------------------
	.section	.nv.global.init,"aw",@progbits
.nv.global.init:
	.type		_$_str,@object
	.size		_$_str,(_$_str_$_2 - _$_str)
_$_str:
        /*0000*/ 	.byte	0x5f, 0x5f, 0x43, 0x55, 0x44, 0x41, 0x5f, 0x46, 0x54, 0x5a, 0x00
	.type		_$_str_$_2,@object
	.size		_$_str_$_2,(.L_1 - _$_str_$_2)
_$_str_$_2:
        /*000b*/ 	.byte	0x5f, 0x5f, 0x43, 0x55, 0x44, 0x41, 0x5f, 0x50, 0x52, 0x45, 0x43, 0x5f, 0x53, 0x51, 0x52, 0x54
        /*001b*/ 	.byte	0x00
.L_1:


//--------------------- .nv.constant0.triton_poi_fused__native_batch_norm_legit_no_training_relu_38 --------------------------
	.section	.nv.constant0.triton_poi_fused__native_batch_norm_legit_no_training_relu_38,"a",@progbits
	.sectionflags	@""
	.align	4
.nv.constant0.triton_poi_fused__native_batch_norm_legit_no_training_relu_38:
	.zero		580
